//
// Generated by NVIDIA NVVM Compiler
//
// Compiler Build ID: CL-36424714
// Cuda compilation tools, release 13.0, V13.0.88
// Based on NVVM 20.0.0
//

.version 9.0
.target sm_100
.address_size 64

	// .globl	_Z9vectorAddPfS_S_fi

.visible .entry _Z9vectorAddPfS_S_fi(
	.param .u64 .ptr .align 1 _Z9vectorAddPfS_S_fi_param_0,
	.param .u64 .ptr .align 1 _Z9vectorAddPfS_S_fi_param_1,
	.param .u64 .ptr .align 1 _Z9vectorAddPfS_S_fi_param_2,
	.param .f32 _Z9vectorAddPfS_S_fi_param_3,
	.param .u32 _Z9vectorAddPfS_S_fi_param_4
)
{
	.reg .pred 	%p<3>;
	.reg .b32 	%r<11>;
	.reg .b32 	%f<5>;
	.reg .b64 	%rd<11>;

	ld.param.u64 	%rd4, [_Z9vectorAddPfS_S_fi_param_0];
	ld.param.u64 	%rd5, [_Z9vectorAddPfS_S_fi_param_1];
	ld.param.u64 	%rd6, [_Z9vectorAddPfS_S_fi_param_2];
	ld.param.f32 	%f1, [_Z9vectorAddPfS_S_fi_param_3];
	ld.param.u32 	%r6, [_Z9vectorAddPfS_S_fi_param_4];
	mov.u32 	%r7, %tid.x;
	mov.u32 	%r8, %ctaid.x;
	mov.u32 	%r1, %ntid.x;
	mad.lo.s32 	%r10, %r8, %r1, %r7;
	setp.ge.s32 	%p1, %r10, %r6;
	@%p1 bra 	$L__BB0_3;
	mov.u32 	%r9, %nctaid.x;
	mul.lo.s32 	%r3, %r1, %r9;
	cvta.to.global.u64 	%rd1, %rd5;
	cvta.to.global.u64 	%rd2, %rd6;
	cvta.to.global.u64 	%rd3, %rd4;
$L__BB0_2:
	mul.wide.s32 	%rd7, %r10, 4;
	add.s64 	%rd8, %rd1, %rd7;
	ld.global.f32 	%f2, [%rd8];
	add.s64 	%rd9, %rd2, %rd7;
	ld.global.f32 	%f3, [%rd9];
	fma.rn.f32 	%f4, %f1, %f2, %f3;
	add.s64 	%rd10, %rd3, %rd7;
	st.global.f32 	[%rd10], %f4;
	add.s32 	%r10, %r10, %r3;
	setp.lt.s32 	%p2, %r10, %r6;
	@%p2 bra 	$L__BB0_2;
$L__BB0_3:
	ret;

}


// ===== COMPILED SASS (sm_100) =====

	.target	sm_100

	.elftype	@"ET_EXEC"


//--------------------- .note.nv.tkinfo           --------------------------
	.section	.note.nv.tkinfo,"",@"SHT_NOTE"
	.sectionflags	@"SHF_NOTE_NV_TKINFO"
	.tkinfo
        /*0018*/ 	.word	0x00000002
        /*0030*/ 	.string	""
        /*0030*/ 	.string	"ptxas"
        /*0030*/ 	.string	"Cuda compilation tools, release 13.0, V13.0.88"
        /*0030*/ 	.string	"Build cuda_13.0.r13.0/compiler.36424714_0"
        /*0030*/ 	.string	"-arch sm_100 -m 64 "



//--------------------- .note.nv.cuinfo           --------------------------
	.section	.note.nv.cuinfo,"",@"SHT_NOTE"
	.sectionflags	@"SHF_NOTE_NV_CUINFO"
        /*0018*/ 	.short	0x0002
        /*001a*/ 	.short	0x0064
        /*001c*/ 	.short	0x0082
	.zero		2


//--------------------- .nv.info                  --------------------------
	.section	.nv.info,"",@"SHT_CUDA_INFO"
	.align	4


	//----- nvinfo : EIATTR_REGCOUNT
	.align		4
        /*0000*/ 	.byte	0x04, 0x2f
        /*0002*/ 	.short	(.L_1 - .L_0)
	.align		4
.L_0:
        /*0004*/ 	.word	index@(_Z9vectorAddPfS_S_fi)
        /*0008*/ 	.word	0x00000014


	//----- nvinfo : EIATTR_FRAME_SIZE
	.align		4
.L_1:
        /*000c*/ 	.byte	0x04, 0x11
        /*000e*/ 	.short	(.L_3 - .L_2)
	.align		4
.L_2:
        /*0010*/ 	.word	index@(_Z9vectorAddPfS_S_fi)
        /*0014*/ 	.word	0x00000000


	//----- nvinfo : EIATTR_MIN_STACK_SIZE
	.align		4
.L_3:
        /*0018*/ 	.byte	0x04, 0x12
        /*001a*/ 	.short	(.L_5 - .L_4)
	.align		4
.L_4:
        /*001c*/ 	.word	index@(_Z9vectorAddPfS_S_fi)
        /*0020*/ 	.word	0x00000000
.L_5:


//--------------------- .nv.compat                --------------------------
	.section	.nv.compat,"",@"SHT_CUDA_COMPAT_INFO"
	.align	4
        /*0000*/ 	.byte	0x02, 0x09, 0x00, 0x00, 0x02, 0x02, 0x01, 0x00, 0x02, 0x05, 0x05, 0x00, 0x03, 0x07, 0x01, 0x01
        /*0010*/ 	.byte	0x02, 0x03, 0x00, 0x00, 0x02, 0x06, 0x01, 0x00, 0x04, 0x0b, 0x08, 0x00, 0x09, 0x00, 0x00, 0x00
        /*0020*/ 	.byte	0x00, 0x00, 0x00, 0x00


//--------------------- .nv.info._Z9vectorAddPfS_S_fi --------------------------
	.section	.nv.info._Z9vectorAddPfS_S_fi,"",@"SHT_CUDA_INFO"
	.sectionflags	@""
	.align	4


	//----- nvinfo : EIATTR_CUDA_API_VERSION
	.align		4
        /*0000*/ 	.byte	0x04, 0x37
        /*0002*/ 	.short	(.L_7 - .L_6)
.L_6:
        /*0004*/ 	.word	0x00000082


	//----- nvinfo : EIATTR_KPARAM_INFO
	.align		4
.L_7:
        /*0008*/ 	.byte	0x04, 0x17
        /*000a*/ 	.short	(.L_9 - .L_8)
.L_8:
        /*000c*/ 	.word	0x00000000
        /*0010*/ 	.short	0x0004
        /*0012*/ 	.short	0x001c
        /*0014*/ 	.byte	0x00, 0xf0, 0x11, 0x00


	//----- nvinfo : EIATTR_KPARAM_INFO
	.align		4
.L_9:
        /*0018*/ 	.byte	0x04, 0x17
        /*001a*/ 	.short	(.L_11 - .L_10)
.L_10:
        /*001c*/ 	.word	0x00000000
        /*0020*/ 	.short	0x0003
        /*0022*/ 	.short	0x0018
        /*0024*/ 	.byte	0x00, 0xf0, 0x11, 0x00


	//----- nvinfo : EIATTR_KPARAM_INFO
	.align		4
.L_11:
        /*0028*/ 	.byte	0x04, 0x17
        /*002a*/ 	.short	(.L_13 - .L_12)
.L_12:
        /*002c*/ 	.word	0x00000000
        /*0030*/ 	.short	0x0002
        /*0032*/ 	.short	0x0010
        /*0034*/ 	.byte	0x00, 0xf5, 0x21, 0x00


	//----- nvinfo : EIATTR_KPARAM_INFO
	.align		4
.L_13:
        /*0038*/ 	.byte	0x04, 0x17
        /*003a*/ 	.short	(.L_15 - .L_14)
.L_14:
        /*003c*/ 	.word	0x00000000
        /*0040*/ 	.short	0x0001
        /*0042*/ 	.short	0x0008
        /*0044*/ 	.byte	0x00, 0xf5, 0x21, 0x00


	//----- nvinfo : EIATTR_KPARAM_INFO
	.align		4
.L_15:
        /*0048*/ 	.byte	0x04, 0x17
        /*004a*/ 	.short	(.L_17 - .L_16)
.L_16:
        /*004c*/ 	.word	0x00000000
        /*0050*/ 	.short	0x0000
        /*0052*/ 	.short	0x0000
        /*0054*/ 	.byte	0x00, 0xf5, 0x21, 0x00


	//----- nvinfo : EIATTR_SPARSE_MMA_MASK
	.align		4
.L_17:
        /*0058*/ 	.byte	0x03, 0x50
        /*005a*/ 	.short	0x0000


	//----- nvinfo : EIATTR_MAXREG_COUNT
	.align		4
        /*005c*/ 	.byte	0x03, 0x1b
        /*005e*/ 	.short	0x00ff


	//----- nvinfo : EIATTR_MERCURY_ISA_VERSION
	.align		4
        /*0060*/ 	.byte	0x03, 0x5f
        /*0062*/ 	.short	0x0101


	//----- nvinfo : EIATTR_VRC_CTA_INIT_COUNT
	.align		4
        /*0064*/ 	.byte	0x02, 0x4a
	.zero		1
	.zero		1


	//----- nvinfo : EIATTR_EXIT_INSTR_OFFSETS
	.align		4
        /*0068*/ 	.byte	0x04, 0x1c
        /*006a*/ 	.short	(.L_19 - .L_18)


	//   ....[0]....
.L_18:
        /*006c*/ 	.word	0x00000070


	//   ....[1]....
        /*0070*/ 	.word	0x00000190


	//----- nvinfo : EIATTR_CRS_STACK_SIZE
	.align		4
.L_19:
        /*0074*/ 	.byte	0x04, 0x1e
        /*0076*/ 	.short	(.L_21 - .L_20)
.L_20:
        /*0078*/ 	.word	0x00000000


	//----- nvinfo : EIATTR_CBANK_PARAM_SIZE
	.align		4
.L_21:
        /*007c*/ 	.byte	0x03, 0x19
        /*007e*/ 	.short	0x0020


	//----- nvinfo : EIATTR_PARAM_CBANK
	.align		4
        /*0080*/ 	.byte	0x04, 0x0a
        /*0082*/ 	.short	(.L_23 - .L_22)
	.align		4
.L_22:
        /*0084*/ 	.word	index@(.nv.constant0._Z9vectorAddPfS_S_fi)
        /*0088*/ 	.short	0x0380
        /*008a*/ 	.short	0x0020


	//----- nvinfo : EIATTR_SW_WAR
	.align		4
.L_23:
        /*008c*/ 	.byte	0x04, 0x36
        /*008e*/ 	.short	(.L_25 - .L_24)
.L_24:
        /*0090*/ 	.word	0x00000008
.L_25:


//--------------------- .nv.callgraph             --------------------------
	.section	.nv.callgraph,"",@"SHT_CUDA_CALLGRAPH"
	.align	4
	.sectionentsize	8
	.align		4
        /*0000*/ 	.word	0x00000000
	.align		4
        /*0004*/ 	.word	0xffffffff
	.align		4
        /*0008*/ 	.word	0x00000000
	.align		4
        /*000c*/ 	.word	0xfffffffe
	.align		4
        /*0010*/ 	.word	0x00000000
	.align		4
        /*0014*/ 	.word	0xfffffffd
	.align		4
        /*0018*/ 	.word	0x00000000
	.align		4
        /*001c*/ 	.word	0xfffffffc


//--------------------- .text._Z9vectorAddPfS_S_fi --------------------------
	.section	.text._Z9vectorAddPfS_S_fi,"ax",@progbits
	.align	128
        .global         _Z9vectorAddPfS_S_fi
        .type           _Z9vectorAddPfS_S_fi,@function
        .size           _Z9vectorAddPfS_S_fi,(.L_x_2 - _Z9vectorAddPfS_S_fi)
        .other          _Z9vectorAddPfS_S_fi,@"STO_CUDA_ENTRY STV_DEFAULT"
_Z9vectorAddPfS_S_fi:
.text._Z9vectorAddPfS_S_fi:
[----:B------:R-:W-:Y:S01]  /*0000*/  LDC R1, c[0x0][0x37c] ;  /* 0x0000df00ff017b82 */ /* 0x000fe20000000800 */
[----:B------:R-:W0:Y:S07]  /*0010*/  S2R R0, SR_TID.X ;  /* 0x0000000000007919 */ /* 0x000e2e0000002100 */
[----:B------:R-:W0:Y:S01]  /*0020*/  S2UR UR4, SR_CTAID.X ;  /* 0x00000000000479c3 */ /* 0x000e220000002500 */
[----:B------:R-:W1:Y:S07]  /*0030*/  LDCU UR5, c[0x0][0x39c] ;  /* 0x00007380ff0577ac */ /* 0x000e6e0008000800 */
[----:B------:R-:W0:Y:S02]  /*0040*/  LDC R15, c[0x0][0x360] ;  /* 0x0000d800ff0f7b82 */ /* 0x000e240000000800 */
[----:B0-----:R-:W-:-:S05]  /*0050*/  IMAD R0, R15, UR4, R0 ;  /* 0x000000040f007c24 */ /* 0x001fca000f8e0200 */
[----:B-1----:R-:W-:-:S13]  /*0060*/  ISETP.GE.AND P0, PT, R0, UR5, PT ;  /* 0x0000000500007c0c */ /* 0x002fda000bf06270 */
[----:B------:R-:W-:Y:S05]  /*0070*/  @P0 EXIT ;  /* 0x000000000000094d */ /* 0x000fea0003800000 */
[----:B------:R-:W0:Y:S01]  /*0080*/  LDC.64 R10, c[0x0][0x390] ;  /* 0x0000e400ff0a7b82 */ /* 0x000e220000000a00 */
[----:B------:R-:W1:Y:S01]  /*0090*/  LDCU UR4, c[0x0][0x370] ;  /* 0x00006e00ff0477ac */ /* 0x000e620008000800 */
[----:B------:R-:W2:Y:S06]  /*00a0*/  LDCU.64 UR6, c[0x0][0x358] ;  /* 0x00006b00ff0677ac */ /* 0x000eac0008000a00 */
[----:B------:R-:W3:Y:S01]  /*00b0*/  LDC.64 R12, c[0x0][0x380] ;  /* 0x0000e000ff0c7b82 */ /* 0x000ee20000000a00 */
[----:B------:R-:W4:Y:S07]  /*00c0*/  LDCU UR8, c[0x0][0x398] ;  /* 0x00007300ff0877ac */ /* 0x000f2e0008000800 */
[----:B------:R-:W0:Y:S01]  /*00d0*/  LDC.64 R8, c[0x0][0x388] ;  /* 0x0000e200ff087b82 */ /* 0x000e220000000a00 */
[----:B-1----:R-:W-:-:S07]  /*00e0*/  IMAD R15, R15, UR4, RZ ;  /* 0x000000040f0f7c24 */ /* 0x002fce000f8e02ff */
.L_x_0:
[----:B0-----:R-:W-:-:S04]  /*00f0*/  IMAD.WIDE R2, R0, 0x4, R8 ;  /* 0x0000000400027825 */ /* 0x001fc800078e0208 */
[C---:B------:R-:W-:Y:S02]  /*0100*/  IMAD.WIDE R4, R0.reuse, 0x4, R10 ;  /* 0x0000000400047825 */ /* 0x040fe400078e020a */
[----:B--2---:R-:W4:Y:S04]  /*0110*/  LDG.E R2, desc[UR6][R2.64] ;  /* 0x0000000602027981 */ /* 0x004f28000c1e1900 */
[----:B------:R-:W4:Y:S01]  /*0120*/  LDG.E R5, desc[UR6][R4.64] ;  /* 0x0000000604057981 */ /* 0x000f22000c1e1900 */
[----:B-1-3--:R-:W-:Y:S01]  /*0130*/  IMAD.WIDE R6, R0, 0x4, R12 ;  /* 0x0000000400067825 */ /* 0x00afe200078e020c */
[----:B------:R-:W-:-:S04]  /*0140*/  IADD3 R0, PT, PT, R15, R0, RZ ;  /* 0x000000000f007210 */ /* 0x000fc80007ffe0ff */
[----:B------:R-:W-:Y:S01]  /*0150*/  ISETP.GE.AND P0, PT, R0, UR5, PT ;  /* 0x0000000500007c0c */ /* 0x000fe2000bf06270 */
[----:B----4-:R-:W-:-:S05]  /*0160*/  FFMA R17, R2, UR8, R5 ;  /* 0x0000000802117c23 */ /* 0x010fca0008000005 */
[----:B------:R1:W-:Y:S07]  /*0170*/  STG.E desc[UR6][R6.64], R17 ;  /* 0x0000001106007986 */ /* 0x0003ee000c101906 */
[----:B------:R-:W-:Y:S05]  /*0180*/  @!P0 BRA `(.L_x_0) ;  /* 0xfffffffc00d88947 */ /* 0x000fea000383ffff */
[----:B------:R-:W-:Y:S05]  /*0190*/  EXIT ;  /* 0x000000000000794d */ /* 0x000fea0003800000 */
.L_x_1:
[----:B------:R-:W-:-:S00]  /*01a0*/  BRA `(.L_x_1) ;  /* 0xfffffffc00fc7947 */ /* 0x000fc0000383ffff */
[----:B------:R-:W-:-:S00]  /*01b0*/  NOP ;  /* 0x0000000000007918 */ /* 0x000fc00000000000 */
        /* <DEDUP_REMOVED lines=12> */
.L_x_2:


//--------------------- .nv.shared.reserved.0     --------------------------
	.section	.nv.shared.reserved.0,"aw",@nobits
	.weak		__nv_reservedSMEM_offset_0_alias
	.size		__nv_reservedSMEM_offset_0_alias, 0, 64
	.other		__nv_reservedSMEM_offset_0_alias,@"STO_CUDA_RESERVED_SHARED STV_DEFAULT"
__nv_reservedSMEM_offset_0_alias:
	.zero		0
	.zero		64


//--------------------- .nv.constant0._Z9vectorAddPfS_S_fi --------------------------
	.section	.nv.constant0._Z9vectorAddPfS_S_fi,"a",@progbits
	.sectionflags	@""
	.align	4
.nv.constant0._Z9vectorAddPfS_S_fi:
	.zero		928


//--------------------- SYMBOLS --------------------------

	.type		.nv.reservedSmem.offset0,@object
	.size		.nv.reservedSmem.offset0,0x4
